	.headerflags	@"EF_CUDA_TEXMODE_UNIFIED EF_CUDA_64BIT_ADDRESS EF_CUDA_ACCELERATORS EF_CUDA_SM90 EF_CUDA_VIRTUAL_SM(EF_CUDA_SM90)"
	.elftype	@"ET_EXEC"


//--------------------- .nv.info                  --------------------------
	.section	.nv.info,"",@"SHT_CUDA_INFO"
	.align	4


	//----- nvinfo : EIATTR_REGCOUNT
	.align		4
        /*0000*/ 	.byte	0x04, 0x2f
        /*0002*/ 	.short	(.L_1 - .L_0)
	.align		4
.L_0:
        /*0004*/ 	.word	index@(triton_per_fused_mean_0)
        /*0008*/ 	.word	0x0000000e


	//----- nvinfo : EIATTR_MIN_STACK_SIZE
	.align		4
.L_1:
        /*000c*/ 	.byte	0x04, 0x12
        /*000e*/ 	.short	(.L_3 - .L_2)
	.align		4
.L_2:
        /*0010*/ 	.word	index@(triton_per_fused_mean_0)
        /*0014*/ 	.word	0x00000000


	//----- nvinfo : EIATTR_FRAME_SIZE
	.align		4
.L_3:
        /*0018*/ 	.byte	0x04, 0x11
        /*001a*/ 	.short	(.L_5 - .L_4)
	.align		4
.L_4:
        /*001c*/ 	.word	index@(triton_per_fused_mean_0)
        /*0020*/ 	.word	0x00000000


	//----- nvinfo : EIATTR_MIN_STACK_SIZE
	.align		4
.L_5:
        /*0024*/ 	.byte	0x04, 0x12
        /*0026*/ 	.short	(.L_7 - .L_6)
	.align		4
.L_6:
        /*0028*/ 	.word	index@(triton_per_fused_mean_0)
        /*002c*/ 	.word	0x00000000
.L_7:


//--------------------- .nv.info.triton_per_fused_mean_0 --------------------------
	.section	.nv.info.triton_per_fused_mean_0,"",@"SHT_CUDA_INFO"
	.sectionflags	@""
	.align	4


	//----- nvinfo : EIATTR_CUDA_API_VERSION
	.align		4
        /*0000*/ 	.byte	0x04, 0x37
        /*0002*/ 	.short	(.L_9 - .L_8)
.L_8:
        /*0004*/ 	.word	0x0000007c


	//----- nvinfo : EIATTR_KPARAM_INFO
	.align		4
.L_9:
        /*0008*/ 	.byte	0x04, 0x17
        /*000a*/ 	.short	(.L_11 - .L_10)
.L_10:
        /*000c*/ 	.word	0x00000000
        /*0010*/ 	.short	0x0003
        /*0012*/ 	.short	0x0014
        /*0014*/ 	.byte	0x00, 0xf0, 0x11, 0x00


	//----- nvinfo : EIATTR_KPARAM_INFO
	.align		4
.L_11:
        /*0018*/ 	.byte	0x04, 0x17
        /*001a*/ 	.short	(.L_13 - .L_12)
.L_12:
        /*001c*/ 	.word	0x00000000
        /*0020*/ 	.short	0x0002
        /*0022*/ 	.short	0x0010
        /*0024*/ 	.byte	0x00, 0xf0, 0x11, 0x00


	//----- nvinfo : EIATTR_KPARAM_INFO
	.align		4
.L_13:
        /*0028*/ 	.byte	0x04, 0x17
        /*002a*/ 	.short	(.L_15 - .L_14)
.L_14:
        /*002c*/ 	.word	0x00000000
        /*0030*/ 	.short	0x0001
        /*0032*/ 	.short	0x0008
        /*0034*/ 	.byte	0x00, 0xf4, 0x21, 0x00


	//----- nvinfo : EIATTR_KPARAM_INFO
	.align		4
.L_15:
        /*0038*/ 	.byte	0x04, 0x17
        /*003a*/ 	.short	(.L_17 - .L_16)
.L_16:
        /*003c*/ 	.word	0x00000000
        /*0040*/ 	.short	0x0000
        /*0042*/ 	.short	0x0000
        /*0044*/ 	.byte	0x00, 0xf4, 0x21, 0x00


	//----- nvinfo : EIATTR_SPARSE_MMA_MASK
	.align		4
.L_17:
        /*0048*/ 	.byte	0x03, 0x50
        /*004a*/ 	.short	0x0000


	//----- nvinfo : EIATTR_MAXREG_COUNT
	.align		4
        /*004c*/ 	.byte	0x03, 0x1b
        /*004e*/ 	.short	0x00ff


	//----- nvinfo : EIATTR_COOP_GROUP_MASK_REGIDS
	.align		4
        /*0050*/ 	.byte	0x04, 0x29
        /*0052*/ 	.short	(.L_19 - .L_18)


	//   ....[0]....
.L_18:
        /*0054*/ 	.word	0xffffffff


	//   ....[1]....
        /*0058*/ 	.word	0xffffffff


	//   ....[2]....
        /*005c*/ 	.word	0xffffffff


	//   ....[3]....
        /*0060*/ 	.word	0xffffffff


	//----- nvinfo : EIATTR_COOP_GROUP_INSTR_OFFSETS
	.align		4
.L_19:
        /*0064*/ 	.byte	0x04, 0x28
        /*0066*/ 	.short	(.L_21 - .L_20)


	//   ....[0]....
.L_20:
        /*0068*/ 	.word	0x000000f0


	//   ....[1]....
        /*006c*/ 	.word	0x00000120


	//   ....[2]....
        /*0070*/ 	.word	0x00000140


	//   ....[3]....
        /*0074*/ 	.word	0x00000170


	//----- nvinfo : EIATTR_EXIT_INSTR_OFFSETS
	.align		4
.L_21:
        /*0078*/ 	.byte	0x04, 0x1c
        /*007a*/ 	.short	(.L_23 - .L_22)


	//   ....[0]....
.L_22:
        /*007c*/ 	.word	0x000001a0


	//   ....[1]....
        /*0080*/ 	.word	0x000001d0


	//----- nvinfo : EIATTR_REQNTID
	.align		4
.L_23:
        /*0084*/ 	.byte	0x04, 0x10
        /*0086*/ 	.short	(.L_25 - .L_24)
.L_24:
        /*0088*/ 	.word	0x00000040
        /*008c*/ 	.word	0x00000001
        /*0090*/ 	.word	0x00000001


	//----- nvinfo : EIATTR_CBANK_PARAM_SIZE
	.align		4
.L_25:
        /*0094*/ 	.byte	0x03, 0x19
        /*0096*/ 	.short	0x0018


	//----- nvinfo : EIATTR_PARAM_CBANK
	.align		4
        /*0098*/ 	.byte	0x04, 0x0a
        /*009a*/ 	.short	(.L_27 - .L_26)
	.align		4
.L_26:
        /*009c*/ 	.word	index@(.nv.constant0.triton_per_fused_mean_0)
        /*00a0*/ 	.short	0x0210
        /*00a2*/ 	.short	0x0018


	//----- nvinfo : EIATTR_SW_WAR
	.align		4
.L_27:
        /*00a4*/ 	.byte	0x04, 0x36
        /*00a6*/ 	.short	(.L_29 - .L_28)
.L_28:
        /*00a8*/ 	.word	0x00000008
.L_29:


//--------------------- .nv.callgraph             --------------------------
	.section	.nv.callgraph,"",@"SHT_CUDA_CALLGRAPH"
	.align	4
	.sectionentsize	8
	.align		4
        /*0000*/ 	.word	0x00000000
	.align		4
        /*0004*/ 	.word	0xffffffff
	.align		4
        /*0008*/ 	.word	0x00000000
	.align		4
        /*000c*/ 	.word	0xfffffffe
	.align		4
        /*0010*/ 	.word	0x00000000
	.align		4
        /*0014*/ 	.word	0xfffffffd
	.align		4
        /*0018*/ 	.word	0x00000000
	.align		4
        /*001c*/ 	.word	0xfffffffc


//--------------------- .text.triton_per_fused_mean_0 --------------------------
	.section	.text.triton_per_fused_mean_0,"ax",@progbits
	.sectionflags	@"SHF_BARRIERS=1"
	.align	128
        .global         triton_per_fused_mean_0
        .type           triton_per_fused_mean_0,@function
        .size           triton_per_fused_mean_0,(.L_x_1 - triton_per_fused_mean_0)
        .other          triton_per_fused_mean_0,@"STO_CUDA_ENTRY STV_DEFAULT"
triton_per_fused_mean_0:
.text.triton_per_fused_mean_0:
[----:B------:R-:W0:Y:S02]  /*0000*/  LDC R1, c[0x0][0x28] ;  /* 0x00000a00ff017b82 */ /* 0x000e240000000800 */
[----:B------:R-:W1:Y:S01]  /*0010*/  S2R R10, SR_TID.X ;  /* 0x00000000000a7919 */ /* 0x000e620000002100 */
[----:B------:R-:W2:Y:S01]  /*0020*/  LDC.64 R2, c[0x0][0x218] ;  /* 0x00008600ff027b82 */ /* 0x000ea20000000a00 */
[----:B------:R-:W-:Y:S01]  /*0030*/  ULDC.64 UR4, c[0x0][0x208] ;  /* 0x0000820000047ab9 */ /* 0x000fe20000000a00 */
[----:B------:R-:W3:Y:S01]  /*0040*/  S2R R11, SR_CTAID.X ;  /* 0x00000000000b7919 */ /* 0x000ee20000002500 */
[----:B-1----:R-:W-:Y:S02]  /*0050*/  LOP3.LUT R0, R10, 0xf, RZ, 0xc0, !PT ;  /* 0x0000000f0a007812 */ /* 0x002fe400078ec0ff */
[C---:B---3--:R-:W-:Y:S02]  /*0060*/  ISETP.GE.AND P0, PT, R11.reuse, 0x10, PT ;  /* 0x000000100b00780c */ /* 0x048fe40003f06270 */
[----:B------:R-:W-:Y:S01]  /*0070*/  LEA R5, R11, R0, 0x4 ;  /* 0x000000000b057211 */ /* 0x000fe200078e20ff */
[----:B------:R-:W-:-:S04]  /*0080*/  HFMA2.MMA R0, -RZ, RZ, 0, 0 ;  /* 0x00000000ff007435 */ /* 0x000fc800000001ff */
[----:B--2---:R-:W-:-:S06]  /*0090*/  IMAD.WIDE R2, R5, 0x4, R2 ;  /* 0x0000000405027825 */ /* 0x004fcc00078e0202 */
[----:B------:R-:W2:Y:S01]  /*00a0*/  @!P0 LDG.E R0, desc[UR4][R2.64] ;  /* 0x0000000402008981 */ /* 0x000ea2000c1e1900 */
[----:B------:R-:W-:Y:S01]  /*00b0*/  BAR.SYNC.DEFER_BLOCKING 0x0 ;  /* 0x0000000000007b1d */ /* 0x000fe20000010000 */
[----:B--2---:R-:W-:-:S04]  /*00c0*/  SEL R0, R0, RZ, !P0 ;  /* 0x000000ff00007207 */ /* 0x004fc80004000000 */
[----:B------:R-:W-:Y:S02]  /*00d0*/  FSEL R0, R0, RZ, !P0 ;  /* 0x000000ff00007208 */ /* 0x000fe40004000000 */
[----:B------:R-:W-:-:S03]  /*00e0*/  LOP3.LUT P0, RZ, R10, 0x3f, RZ, 0xc0, !PT ;  /* 0x0000003f0aff7812 */ /* 0x000fc6000780c0ff */
[----:B------:R-:W1:Y:S01]  /*00f0*/  SHFL.BFLY PT, R5, R0, 0x8, 0x1f ;  /* 0x0d001f0000057f89 */ /* 0x000e6200000e0000 */
[----:B------:R-:W-:Y:S01]  /*0100*/  ISETP.LT.AND P0, PT, R11, 0x10, !P0 ;  /* 0x000000100b00780c */ /* 0x000fe20004701270 */
[----:B-1----:R-:W-:-:S05]  /*0110*/  FADD R6, R0, R5 ;  /* 0x0000000500067221 */ /* 0x002fca0000000000 */
[----:B------:R-:W1:Y:S02]  /*0120*/  SHFL.BFLY PT, R5, R6, 0x4, 0x1f ;  /* 0x0c801f0006057f89 */ /* 0x000e6400000e0000 */
[----:B-1----:R-:W-:-:S05]  /*0130*/  FADD R7, R6, R5 ;  /* 0x0000000506077221 */ /* 0x002fca0000000000 */
[----:B------:R-:W1:Y:S02]  /*0140*/  SHFL.BFLY PT, R4, R7, 0x2, 0x1f ;  /* 0x0c401f0007047f89 */ /* 0x000e6400000e0000 */
[----:B-1----:R-:W-:Y:S02]  /*0150*/  FADD R8, R7, R4 ;  /* 0x0000000407087221 */ /* 0x002fe40000000000 */
[----:B------:R-:W1:Y:S03]  /*0160*/  LDC.64 R4, c[0x0][0x210] ;  /* 0x00008400ff047b82 */ /* 0x000e660000000a00 */
[----:B------:R-:W2:Y:S01]  /*0170*/  SHFL.BFLY PT, R9, R8, 0x1, 0x1f ;  /* 0x0c201f0008097f89 */ /* 0x000ea200000e0000 */
[----:B-1----:R-:W-:-:S04]  /*0180*/  IMAD.WIDE R2, R11, 0x4, R4 ;  /* 0x000000040b027825 */ /* 0x002fc800078e0204 */
[----:B--2---:R-:W-:Y:S01]  /*0190*/  FADD R9, R8, R9 ;  /* 0x0000000908097221 */ /* 0x004fe20000000000 */
[----:B------:R-:W-:Y:S06]  /*01a0*/  @!P0 EXIT ;  /* 0x000000000000894d */ /* 0x000fec0003800000 */
[----:B------:R-:W-:-:S05]  /*01b0*/  FMUL R9, R9, 0.0625 ;  /* 0x3d80000009097820 */ /* 0x000fca0000400000 */
[----:B------:R-:W-:Y:S01]  /*01c0*/  STG.E desc[UR4][R2.64], R9 ;  /* 0x0000000902007986 */ /* 0x000fe2000c101904 */
[----:B------:R-:W-:Y:S05]  /*01d0*/  EXIT ;  /* 0x000000000000794d */ /* 0x000fea0003800000 */
.L_x_0:
[----:B------:R-:W-:-:S00]  /*01e0*/  BRA `(.L_x_0) ;  /* 0xfffffffc00fc7947 */ /* 0x000fc0000383ffff */
[----:B------:R-:W-:-:S00]  /*01f0*/  NOP ;  /* 0x0000000000007918 */ /* 0x000fc00000000000 */
        /* <DEDUP_REMOVED lines=8> */
.L_x_1:


//--------------------- .nv.constant0.triton_per_fused_mean_0 --------------------------
	.section	.nv.constant0.triton_per_fused_mean_0,"a",@progbits
	.sectionflags	@""
	.align	4
.nv.constant0.triton_per_fused_mean_0:
	.zero		552
